	.headerflags	@"EF_CUDA_TEXMODE_UNIFIED EF_CUDA_64BIT_ADDRESS EF_CUDA_ACCELERATORS EF_CUDA_SM90 EF_CUDA_VIRTUAL_SM(EF_CUDA_SM90)"
	.elftype	@"ET_EXEC"


//--------------------- .nv.info                  --------------------------
	.section	.nv.info,"",@"SHT_CUDA_INFO"
	.align	4


	//----- nvinfo : EIATTR_REGCOUNT
	.align		4
        /*0000*/ 	.byte	0x04, 0x2f
        /*0002*/ 	.short	(.L_1 - .L_0)
	.align		4
.L_0:
        /*0004*/ 	.word	index@(triton_poi_fused_avg_pool2d_8)
        /*0008*/ 	.word	0x00000016


	//----- nvinfo : EIATTR_MIN_STACK_SIZE
	.align		4
.L_1:
        /*000c*/ 	.byte	0x04, 0x12
        /*000e*/ 	.short	(.L_3 - .L_2)
	.align		4
.L_2:
        /*0010*/ 	.word	index@(triton_poi_fused_avg_pool2d_8)
        /*0014*/ 	.word	0x00000000


	//----- nvinfo : EIATTR_FRAME_SIZE
	.align		4
.L_3:
        /*0018*/ 	.byte	0x04, 0x11
        /*001a*/ 	.short	(.L_5 - .L_4)
	.align		4
.L_4:
        /*001c*/ 	.word	index@(triton_poi_fused_avg_pool2d_8)
        /*0020*/ 	.word	0x00000000


	//----- nvinfo : EIATTR_MIN_STACK_SIZE
	.align		4
.L_5:
        /*0024*/ 	.byte	0x04, 0x12
        /*0026*/ 	.short	(.L_7 - .L_6)
	.align		4
.L_6:
        /*0028*/ 	.word	index@(triton_poi_fused_avg_pool2d_8)
        /*002c*/ 	.word	0x00000000
.L_7:


//--------------------- .nv.info.triton_poi_fused_avg_pool2d_8 --------------------------
	.section	.nv.info.triton_poi_fused_avg_pool2d_8,"",@"SHT_CUDA_INFO"
	.sectionflags	@""
	.align	4


	//----- nvinfo : EIATTR_CUDA_API_VERSION
	.align		4
        /*0000*/ 	.byte	0x04, 0x37
        /*0002*/ 	.short	(.L_9 - .L_8)
.L_8:
        /*0004*/ 	.word	0x0000007c


	//----- nvinfo : EIATTR_KPARAM_INFO
	.align		4
.L_9:
        /*0008*/ 	.byte	0x04, 0x17
        /*000a*/ 	.short	(.L_11 - .L_10)
.L_10:
        /*000c*/ 	.word	0x00000000
        /*0010*/ 	.short	0x0002
        /*0012*/ 	.short	0x0010
        /*0014*/ 	.byte	0x00, 0xf0, 0x11, 0x00


	//----- nvinfo : EIATTR_KPARAM_INFO
	.align		4
.L_11:
        /*0018*/ 	.byte	0x04, 0x17
        /*001a*/ 	.short	(.L_13 - .L_12)
.L_12:
        /*001c*/ 	.word	0x00000000
        /*0020*/ 	.short	0x0001
        /*0022*/ 	.short	0x0008
        /*0024*/ 	.byte	0x00, 0xf4, 0x21, 0x00


	//----- nvinfo : EIATTR_KPARAM_INFO
	.align		4
.L_13:
        /*0028*/ 	.byte	0x04, 0x17
        /*002a*/ 	.short	(.L_15 - .L_14)
.L_14:
        /*002c*/ 	.word	0x00000000
        /*0030*/ 	.short	0x0000
        /*0032*/ 	.short	0x0000
        /*0034*/ 	.byte	0x00, 0xf4, 0x21, 0x00


	//----- nvinfo : EIATTR_SPARSE_MMA_MASK
	.align		4
.L_15:
        /*0038*/ 	.byte	0x03, 0x50
        /*003a*/ 	.short	0x0000


	//----- nvinfo : EIATTR_MAXREG_COUNT
	.align		4
        /*003c*/ 	.byte	0x03, 0x1b
        /*003e*/ 	.short	0x00ff


	//----- nvinfo : EIATTR_EXIT_INSTR_OFFSETS
	.align		4
        /*0040*/ 	.byte	0x04, 0x1c
        /*0042*/ 	.short	(.L_17 - .L_16)


	//   ....[0]....
.L_16:
        /*0044*/ 	.word	0x00000520


	//----- nvinfo : EIATTR_REQNTID
	.align		4
.L_17:
        /*0048*/ 	.byte	0x04, 0x10
        /*004a*/ 	.short	(.L_19 - .L_18)
.L_18:
        /*004c*/ 	.word	0x00000080
        /*0050*/ 	.word	0x00000001
        /*0054*/ 	.word	0x00000001


	//----- nvinfo : EIATTR_CBANK_PARAM_SIZE
	.align		4
.L_19:
        /*0058*/ 	.byte	0x03, 0x19
        /*005a*/ 	.short	0x0014


	//----- nvinfo : EIATTR_PARAM_CBANK
	.align		4
        /*005c*/ 	.byte	0x04, 0x0a
        /*005e*/ 	.short	(.L_21 - .L_20)
	.align		4
.L_20:
        /*0060*/ 	.word	index@(.nv.constant0.triton_poi_fused_avg_pool2d_8)
        /*0064*/ 	.short	0x0210
        /*0066*/ 	.short	0x0014


	//----- nvinfo : EIATTR_SW_WAR
	.align		4
.L_21:
        /*0068*/ 	.byte	0x04, 0x36
        /*006a*/ 	.short	(.L_23 - .L_22)
.L_22:
        /*006c*/ 	.word	0x00000008
.L_23:


//--------------------- .nv.callgraph             --------------------------
	.section	.nv.callgraph,"",@"SHT_CUDA_CALLGRAPH"
	.align	4
	.sectionentsize	8
	.align		4
        /*0000*/ 	.word	0x00000000
	.align		4
        /*0004*/ 	.word	0xffffffff
	.align		4
        /*0008*/ 	.word	0x00000000
	.align		4
        /*000c*/ 	.word	0xfffffffe
	.align		4
        /*0010*/ 	.word	0x00000000
	.align		4
        /*0014*/ 	.word	0xfffffffd
	.align		4
        /*0018*/ 	.word	0x00000000
	.align		4
        /*001c*/ 	.word	0xfffffffc


//--------------------- .text.triton_poi_fused_avg_pool2d_8 --------------------------
	.section	.text.triton_poi_fused_avg_pool2d_8,"ax",@progbits
	.align	128
        .global         triton_poi_fused_avg_pool2d_8
        .type           triton_poi_fused_avg_pool2d_8,@function
        .size           triton_poi_fused_avg_pool2d_8,(.L_x_1 - triton_poi_fused_avg_pool2d_8)
        .other          triton_poi_fused_avg_pool2d_8,@"STO_CUDA_ENTRY STV_DEFAULT"
triton_poi_fused_avg_pool2d_8:
.text.triton_poi_fused_avg_pool2d_8:
[----:B------:R-:W-:Y:S01]  /*0000*/  LDC R1, c[0x0][0x28] ;  /* 0x00000a00ff017b82 */ /* 0x000fe20000000800 */
[----:B------:R-:W1:Y:S01]  /*0010*/  S2R R0, SR_TID.X ;  /* 0x0000000000007919 */ /* 0x000e620000002100 */
[----:B------:R-:W-:Y:S01]  /*0020*/  ULDC.64 UR4, c[0x0][0x208] ;  /* 0x0000820000047ab9 */ /* 0x000fe20000000a00 */
[----:B------:R-:W2:Y:S01]  /*0030*/  S2R R3, SR_CTAID.X ;  /* 0x0000000000037919 */ /* 0x000ea20000002500 */
[----:B-1----:R-:W-:Y:S02]  /*0040*/  LOP3.LUT R0, R0, 0x7f, RZ, 0xc0, !PT ;  /* 0x0000007f00007812 */ /* 0x002fe400078ec0ff */
[----:B--2---:R-:W-:-:S03]  /*0050*/  SHF.R.S32.HI R5, RZ, 0x18, R3 ;  /* 0x00000018ff057819 */ /* 0x004fc60000011403 */
[----:B------:R-:W-:Y:S01]  /*0060*/  IMAD R0, R3, 0x80, R0 ;  /* 0x0000008003007824 */ /* 0x000fe200078e0200 */
[----:B------:R-:W-:-:S04]  /*0070*/  SGXT R5, R5, 0x1 ;  /* 0x000000010505781a */ /* 0x000fc80000000200 */
[CC--:B------:R-:W-:Y:S02]  /*0080*/  LEA.HI R2, R5.reuse, R0.reuse, RZ, 0x2 ;  /* 0x0000000005027211 */ /* 0x0c0fe400078f10ff */
[----:B------:R-:W-:Y:S02]  /*0090*/  LEA.HI R5, R5, R0, RZ, 0x4 ;  /* 0x0000000005057211 */ /* 0x000fe400078f20ff */
[----:B------:R-:W-:Y:S02]  /*00a0*/  SHF.R.S32.HI R9, RZ, 0x2, R2 ;  /* 0x00000002ff097819 */ /* 0x000fe40000011402 */
[----:B------:R-:W-:Y:S02]  /*00b0*/  LOP3.LUT R7, R2, 0xfffffffc, RZ, 0xc0, !PT ;  /* 0xfffffffc02077812 */ /* 0x000fe400078ec0ff */
[----:B------:R-:W-:Y:S01]  /*00c0*/  LEA.HI R8, R9, R9, RZ, 0x2 ;  /* 0x0000000909087211 */ /* 0x000fe200078f10ff */
[----:B------:R-:W1:Y:S01]  /*00d0*/  LDC.64 R2, c[0x0][0x210] ;  /* 0x00008400ff027b82 */ /* 0x000e620000000a00 */
[----:B------:R-:W-:Y:S01]  /*00e0*/  SHF.R.S32.HI R6, RZ, 0x4, R5 ;  /* 0x00000004ff067819 */ /* 0x000fe20000011405 */
[----:B------:R-:W-:Y:S01]  /*00f0*/  IMAD.IADD R4, R0, 0x1, -R7 ;  /* 0x0000000100047824 */ /* 0x000fe200078e0a07 */
[----:B------:R-:W-:-:S03]  /*0100*/  LOP3.LUT R8, R8, 0xfffffffc, RZ, 0xc0, !PT ;  /* 0xfffffffc08087812 */ /* 0x000fc600078ec0ff */
[----:B------:R-:W-:Y:S02]  /*0110*/  IMAD.SHL.U32 R5, R4, 0x2, RZ ;  /* 0x0000000204057824 */ /* 0x000fe400078e00ff */
[----:B------:R-:W-:Y:S02]  /*0120*/  IMAD.IADD R9, R9, 0x1, -R8 ;  /* 0x0000000109097824 */ /* 0x000fe400078e0a08 */
[----:B------:R-:W-:-:S03]  /*0130*/  IMAD R6, R6, 0x24, R5 ;  /* 0x0000002406067824 */ /* 0x000fc600078e0205 */
[C---:B------:R-:W-:Y:S01]  /*0140*/  ISETP.GT.AND P0, PT, R9.reuse, RZ, PT ;  /* 0x000000ff0900720c */ /* 0x040fe20003f04270 */
[C---:B------:R-:W-:Y:S01]  /*0150*/  IMAD R17, R9.reuse, 0xc, R6 ;  /* 0x0000000c09117824 */ /* 0x040fe200078e0206 */
[----:B------:R-:W-:Y:S02]  /*0160*/  ISETP.GE.U32.AND P1, PT, R9, 0x3, PT ;  /* 0x000000030900780c */ /* 0x000fe40003f26070 */
[----:B------:R-:W-:Y:S02]  /*0170*/  CS2R R6, SRZ ;  /* 0x0000000000067805 */ /* 0x000fe4000001ff00 */
[C---:B------:R-:W-:Y:S01]  /*0180*/  ISETP.GT.AND P2, PT, R4.reuse, RZ, P0 ;  /* 0x000000ff0400720c */ /* 0x040fe20000744270 */
[C---:B------:R-:W-:Y:S01]  /*0190*/  VIADD R11, R17.reuse, 0xfffffff9 ;  /* 0xfffffff9110b7836 */ /* 0x040fe20000000000 */
[C---:B------:R-:W-:Y:S01]  /*01a0*/  ISETP.LT.U32.AND P0, PT, R4.reuse, 0x3, P0 ;  /* 0x000000030400780c */ /* 0x040fe20000701070 */
[----:B------:R-:W-:Y:S01]  /*01b0*/  VIADD R13, R17, 0xfffffffa ;  /* 0xfffffffa110d7836 */ /* 0x000fe20000000000 */
[----:B------:R-:W-:-:S02]  /*01c0*/  ISETP.GT.AND P3, PT, R4, RZ, !P1 ;  /* 0x000000ff0400720c */ /* 0x000fc40004f64270 */
[----:B------:R-:W-:Y:S01]  /*01d0*/  IADD3 R15, R17, -0x1, RZ ;  /* 0xffffffff110f7810 */ /* 0x000fe20007ffe0ff */
[----:B-1----:R-:W-:Y:S01]  /*01e0*/  IMAD.WIDE R10, R11, 0x4, R2 ;  /* 0x000000040b0a7825 */ /* 0x002fe200078e0202 */
[----:B------:R-:W-:-:S03]  /*01f0*/  ISETP.LT.U32.AND P1, PT, R4, 0x3, !P1 ;  /* 0x000000030400780c */ /* 0x000fc60004f21070 */
[--C-:B------:R-:W-:Y:S02]  /*0200*/  IMAD.WIDE R12, R13, 0x4, R2.reuse ;  /* 0x000000040d0c7825 */ /* 0x100fe400078e0202 */
[----:B------:R1:W2:Y:S02]  /*0210*/  @P2 LDG.E.EL R6, desc[UR4][R10.64] ;  /* 0x000000040a062981 */ /* 0x0002a4000c2e1900 */
[----:B------:R-:W-:Y:S02]  /*0220*/  IMAD.MOV.U32 R8, RZ, RZ, RZ ;  /* 0x000000ffff087224 */ /* 0x000fe400078e00ff */
[--C-:B------:R-:W-:Y:S01]  /*0230*/  IMAD.WIDE R14, R15, 0x4, R2.reuse ;  /* 0x000000040f0e7825 */ /* 0x100fe200078e0202 */
[----:B------:R3:W4:Y:S03]  /*0240*/  @P0 LDG.E.EL R7, desc[UR4][R12.64] ;  /* 0x000000040c070981 */ /* 0x000726000c2e1900 */
[----:B------:R-:W-:Y:S01]  /*0250*/  IMAD.WIDE R16, R17, 0x4, R2 ;  /* 0x0000000411107825 */ /* 0x000fe200078e0202 */
[----:B------:R-:W5:Y:S03]  /*0260*/  @P3 LDG.E.EL R8, desc[UR4][R14.64] ;  /* 0x000000040e083981 */ /* 0x000f66000c2e1900 */
[----:B------:R-:W-:-:S06]  /*0270*/  IMAD.MOV.U32 R2, RZ, RZ, RZ ;  /* 0x000000ffff027224 */ /* 0x000fcc00078e00ff */
[----:B------:R-:W5:Y:S01]  /*0280*/  @P1 LDG.E.EL R2, desc[UR4][R16.64] ;  /* 0x0000000410021981 */ /* 0x000f62000c2e1900 */
[----:B------:R-:W-:Y:S02]  /*0290*/  VIADD R3, R5, 0x1 ;  /* 0x0000000105037836 */ /* 0x000fe40000000000 */
[----:B------:R-:W-:Y:S01]  /*02a0*/  IMAD.SHL.U32 R18, R9, 0x2, RZ ;  /* 0x0000000209127824 */ /* 0x000fe200078e00ff */
[C---:B------:R-:W-:Y:S02]  /*02b0*/  ISETP.GT.AND P4, PT, R4.reuse, 0x2, PT ;  /* 0x000000020400780c */ /* 0x040fe40003f84270 */
[C---:B------:R-:W-:Y:S02]  /*02c0*/  ISETP.GE.AND P5, PT, R3.reuse, 0x7, PT ;  /* 0x000000070300780c */ /* 0x040fe40003fa6270 */
[----:B-1----:R-:W-:Y:S02]  /*02d0*/  SHF.L.U32 R10, R4, 0x2, RZ ;  /* 0x00000002040a7819 */ /* 0x002fe400000006ff */
[----:B------:R-:W-:Y:S01]  /*02e0*/  SEL R11, R3, RZ, !P5 ;  /* 0x000000ff030b7207 */ /* 0x000fe20006800000 */
[----:B------:R-:W-:Y:S01]  /*02f0*/  VIADD R3, R18, 0x1 ;  /* 0x0000000112037836 */ /* 0x000fe20000000000 */
[----:B------:R-:W-:-:S02]  /*0300*/  IADD3 R19, -R5, 0x1, -R18 ;  /* 0x0000000105137810 */ /* 0x000fc40007ffe912 */
[----:B------:R-:W-:Y:S02]  /*0310*/  SEL R4, RZ, 0x7, !P4 ;  /* 0x00000007ff047807 */ /* 0x000fe40006000000 */
[C---:B------:R-:W-:Y:S01]  /*0320*/  ISETP.GT.AND P4, PT, R9.reuse, 0x2, PT ;  /* 0x000000020900780c */ /* 0x040fe20003f84270 */
[----:B------:R-:W-:Y:S01]  /*0330*/  IMAD R19, R9, R10, R19 ;  /* 0x0000000a09137224 */ /* 0x000fe200078e0213 */
[C---:B------:R-:W-:Y:S01]  /*0340*/  ISETP.GE.AND P5, PT, R3.reuse, 0x7, PT ;  /* 0x000000070300780c */ /* 0x040fe20003fa6270 */
[----:B------:R-:W-:Y:S01]  /*0350*/  IMAD.IADD R10, R4, 0x1, R11 ;  /* 0x00000001040a7824 */ /* 0x000fe200078e020b */
[----:B------:R-:W-:Y:S01]  /*0360*/  SEL R4, RZ, 0x7, !P4 ;  /* 0x00000007ff047807 */ /* 0x000fe20006000000 */
[----:B---3--:R-:W-:Y:S01]  /*0370*/  IMAD.MOV R12, RZ, RZ, -R18 ;  /* 0x000000ffff0c7224 */ /* 0x008fe200078e0a12 */
[----:B------:R-:W-:Y:S01]  /*0380*/  SEL R3, R3, RZ, !P5 ;  /* 0x000000ff03037207 */ /* 0x000fe20006800000 */
[----:B------:R-:W-:-:S03]  /*0390*/  IMAD.IADD R19, R10, 0x1, R19 ;  /* 0x000000010a137824 */ /* 0x000fc600078e0213 */
[----:B------:R-:W-:Y:S01]  /*03a0*/  IADD3 R3, R4, R3, RZ ;  /* 0x0000000304037210 */ /* 0x000fe20007ffe0ff */
[C---:B------:R-:W-:Y:S02]  /*03b0*/  IMAD R12, R10.reuse, R12, R19 ;  /* 0x0000000c0a0c7224 */ /* 0x040fe400078e0213 */
[----:B------:R-:W-:Y:S02]  /*03c0*/  IMAD.IADD R10, R10, 0x1, -R5 ;  /* 0x000000010a0a7824 */ /* 0x000fe400078e0a05 */
[C---:B------:R-:W-:Y:S01]  /*03d0*/  IMAD.IADD R12, R3.reuse, 0x1, R12 ;  /* 0x00000001030c7824 */ /* 0x040fe200078e020c */
[----:B------:R-:W1:Y:S03]  /*03e0*/  LDC.64 R4, c[0x0][0x218] ;  /* 0x00008600ff047b82 */ /* 0x000e660000000a00 */
[----:B------:R-:W-:-:S05]  /*03f0*/  IMAD R10, R3, R10, R12 ;  /* 0x0000000a030a7224 */ /* 0x000fca00078e020c */
[----:B------:R-:W-:-:S04]  /*0400*/  I2FP.F32.S32 R10, R10 ;  /* 0x0000000a000a7245 */ /* 0x000fc80000201400 */
[C---:B------:R-:W-:Y:S02]  /*0410*/  FSETP.GT.AND P4, PT, |R10|.reuse, 8.50705917302346158658e+37, PT ;  /* 0x7e8000000a00780b */ /* 0x040fe40003f84200 */
[----:B------:R-:W-:-:S11]  /*0420*/  FSETP.GEU.AND P5, PT, |R10|, 1.175494350822287508e-38, PT ;  /* 0x008000000a00780b */ /* 0x000fd60003fae200 */
[----:B------:R-:W-:-:S04]  /*0430*/  @P4 FMUL R10, R10, 0.25 ;  /* 0x3e8000000a0a4820 */ /* 0x000fc80000400000 */
[----:B------:R-:W-:-:S04]  /*0440*/  @!P5 FMUL R10, R10, 16777216 ;  /* 0x4b8000000a0ad820 */ /* 0x000fc80000400000 */
[----:B------:R-:W3:Y:S01]  /*0450*/  MUFU.RCP R3, R10 ;  /* 0x0000000a00037308 */ /* 0x000ee20000001000 */
[----:B-1----:R-:W-:Y:S01]  /*0460*/  IMAD.WIDE R4, R0, 0x4, R4 ;  /* 0x0000000400047825 */ /* 0x002fe200078e0204 */
[----:B--2---:R-:W-:Y:S02]  /*0470*/  SEL R6, R6, RZ, P2 ;  /* 0x000000ff06067207 */ /* 0x004fe40001000000 */
[----:B----4-:R-:W-:Y:S02]  /*0480*/  SEL R7, R7, RZ, P0 ;  /* 0x000000ff07077207 */ /* 0x010fe40000000000 */
[----:B-----5:R-:W-:-:S03]  /*0490*/  SEL R8, R8, RZ, P3 ;  /* 0x000000ff08087207 */ /* 0x020fc60001800000 */
[----:B------:R-:W-:-:S04]  /*04a0*/  FADD R7, R6, R7 ;  /* 0x0000000706077221 */ /* 0x000fc80000000000 */
[----:B------:R-:W-:Y:S01]  /*04b0*/  FADD R7, R7, R8 ;  /* 0x0000000807077221 */ /* 0x000fe20000000000 */
[----:B------:R-:W-:-:S05]  /*04c0*/  SEL R2, R2, RZ, P1 ;  /* 0x000000ff02027207 */ /* 0x000fca0000800000 */
[----:B------:R-:W-:-:S04]  /*04d0*/  FADD R2, R7, R2 ;  /* 0x0000000207027221 */ /* 0x000fc80000000000 */
[----:B------:R-:W-:-:S04]  /*04e0*/  @P4 FMUL R2, R2, 0.25 ;  /* 0x3e80000002024820 */ /* 0x000fc80000400000 */
[----:B------:R-:W-:-:S04]  /*04f0*/  @!P5 FMUL R2, R2, 16777216 ;  /* 0x4b8000000202d820 */ /* 0x000fc80000400000 */
[----:B---3--:R-:W-:-:S05]  /*0500*/  FMUL R3, R3, R2 ;  /* 0x0000000203037220 */ /* 0x008fca0000400000 */
[----:B------:R-:W-:Y:S01]  /*0510*/  STG.E desc[UR4][R4.64], R3 ;  /* 0x0000000304007986 */ /* 0x000fe2000c101904 */
[----:B------:R-:W-:Y:S05]  /*0520*/  EXIT ;  /* 0x000000000000794d */ /* 0x000fea0003800000 */
.L_x_0:
[----:B------:R-:W-:-:S00]  /*0530*/  BRA `(.L_x_0) ;  /* 0xfffffffc00fc7947 */ /* 0x000fc0000383ffff */
[----:B------:R-:W-:-:S00]  /*0540*/  NOP ;  /* 0x0000000000007918 */ /* 0x000fc00000000000 */
        /* <DEDUP_REMOVED lines=11> */
.L_x_1:


//--------------------- .nv.constant0.triton_poi_fused_avg_pool2d_8 --------------------------
	.section	.nv.constant0.triton_poi_fused_avg_pool2d_8,"a",@progbits
	.sectionflags	@""
	.align	4
.nv.constant0.triton_poi_fused_avg_pool2d_8:
	.zero		548
